//
// Generated by NVIDIA NVVM Compiler
//
// Compiler Build ID: CL-36424714
// Cuda compilation tools, release 13.0, V13.0.88
// Based on NVVM 20.0.0
//

.version 9.0
.target sm_100
.address_size 64

	// .globl	_Z13heapifyKernelPiii

.visible .entry _Z13heapifyKernelPiii(
	.param .u64 .ptr .align 1 _Z13heapifyKernelPiii_param_0,
	.param .u32 _Z13heapifyKernelPiii_param_1,
	.param .u32 _Z13heapifyKernelPiii_param_2
)
{
	.reg .pred 	%p<7>;
	.reg .b32 	%r<29>;
	.reg .b64 	%rd<11>;

	ld.param.u64 	%rd4, [_Z13heapifyKernelPiii_param_0];
	ld.param.u32 	%r14, [_Z13heapifyKernelPiii_param_1];
	ld.param.u32 	%r15, [_Z13heapifyKernelPiii_param_2];
	cvta.to.global.u64 	%rd1, %rd4;
	mov.u32 	%r16, %ctaid.x;
	mov.u32 	%r17, %ntid.x;
	mov.u32 	%r18, %tid.x;
	mad.lo.s32 	%r19, %r16, %r17, %r18;
	add.s32 	%r27, %r19, %r15;
	shr.u32 	%r20, %r14, 31;
	add.s32 	%r21, %r14, %r20;
	shr.s32 	%r22, %r21, 1;
	setp.ge.s32 	%p1, %r27, %r22;
	@%p1 bra 	$L__BB0_6;
	shl.b32 	%r26, %r27, 1;
	or.b32  	%r28, %r26, 1;
	setp.ge.s32 	%p2, %r28, %r14;
	@%p2 bra 	$L__BB0_6;
$L__BB0_2:
	add.s32 	%r7, %r26, 2;
	setp.ge.s32 	%p3, %r7, %r14;
	@%p3 bra 	$L__BB0_4;
	mul.wide.s32 	%rd5, %r26, 4;
	add.s64 	%rd6, %rd1, %rd5;
	ld.global.u32 	%r23, [%rd6+8];
	mul.wide.s32 	%rd7, %r28, 4;
	add.s64 	%rd8, %rd1, %rd7;
	ld.global.u32 	%r24, [%rd8];
	setp.gt.s32 	%p4, %r23, %r24;
	selp.b32 	%r28, %r7, %r28, %p4;
$L__BB0_4:
	mov.u32 	%r9, %r28;
	mul.wide.s32 	%rd9, %r27, 4;
	add.s64 	%rd2, %rd1, %rd9;
	ld.global.u32 	%r10, [%rd2];
	mul.wide.s32 	%rd10, %r9, 4;
	add.s64 	%rd3, %rd1, %rd10;
	ld.global.u32 	%r11, [%rd3];
	setp.ge.s32 	%p5, %r10, %r11;
	@%p5 bra 	$L__BB0_6;
	st.global.u32 	[%rd2], %r11;
	st.global.u32 	[%rd3], %r10;
	shl.b32 	%r26, %r9, 1;
	or.b32  	%r28, %r26, 1;
	setp.lt.s32 	%p6, %r28, %r14;
	mov.u32 	%r27, %r9;
	@%p6 bra 	$L__BB0_2;
$L__BB0_6:
	ret;

}
	// .globl	_Z10swapKernelPii
.visible .entry _Z10swapKernelPii(
	.param .u64 .ptr .align 1 _Z10swapKernelPii_param_0,
	.param .u32 _Z10swapKernelPii_param_1
)
{
	.reg .b32 	%r<4>;
	.reg .b64 	%rd<5>;

	ld.param.u64 	%rd1, [_Z10swapKernelPii_param_0];
	ld.param.u32 	%r1, [_Z10swapKernelPii_param_1];
	cvta.to.global.u64 	%rd2, %rd1;
	ld.global.u32 	%r2, [%rd2];
	mul.wide.s32 	%rd3, %r1, 4;
	add.s64 	%rd4, %rd2, %rd3;
	ld.global.u32 	%r3, [%rd4];
	st.global.u32 	[%rd2], %r3;
	st.global.u32 	[%rd4], %r2;
	ret;

}
	// .globl	_Z7fixRootPii
.visible .entry _Z7fixRootPii(
	.param .u64 .ptr .align 1 _Z7fixRootPii_param_0,
	.param .u32 _Z7fixRootPii_param_1
)
{
	.reg .pred 	%p<6>;
	.reg .b32 	%r<20>;
	.reg .b64 	%rd<11>;

	ld.param.u64 	%rd4, [_Z7fixRootPii_param_0];
	ld.param.u32 	%r11, [_Z7fixRootPii_param_1];
	cvta.to.global.u64 	%rd1, %rd4;
	setp.lt.s32 	%p1, %r11, 2;
	@%p1 bra 	$L__BB2_6;
	mov.b32 	%r17, 0;
	mov.b32 	%r19, 1;
	mov.u32 	%r18, %r17;
$L__BB2_2:
	add.s32 	%r4, %r17, 2;
	setp.ge.s32 	%p2, %r4, %r11;
	@%p2 bra 	$L__BB2_4;
	mul.wide.s32 	%rd5, %r17, 4;
	add.s64 	%rd6, %rd1, %rd5;
	ld.global.u32 	%r14, [%rd6+8];
	mul.wide.s32 	%rd7, %r19, 4;
	add.s64 	%rd8, %rd1, %rd7;
	ld.global.u32 	%r15, [%rd8];
	setp.gt.s32 	%p3, %r14, %r15;
	selp.b32 	%r19, %r4, %r19, %p3;
$L__BB2_4:
	mov.u32 	%r6, %r19;
	mul.wide.s32 	%rd9, %r18, 4;
	add.s64 	%rd2, %rd1, %rd9;
	ld.global.u32 	%r7, [%rd2];
	mul.wide.s32 	%rd10, %r6, 4;
	add.s64 	%rd3, %rd1, %rd10;
	ld.global.u32 	%r8, [%rd3];
	setp.ge.s32 	%p4, %r7, %r8;
	@%p4 bra 	$L__BB2_6;
	st.global.u32 	[%rd2], %r8;
	st.global.u32 	[%rd3], %r7;
	shl.b32 	%r17, %r6, 1;
	or.b32  	%r19, %r17, 1;
	setp.lt.s32 	%p5, %r19, %r11;
	mov.u32 	%r18, %r6;
	@%p5 bra 	$L__BB2_2;
$L__BB2_6:
	ret;

}


// ===== COMPILED SASS (sm_100) =====

	.target	sm_100

	.elftype	@"ET_EXEC"


//--------------------- .note.nv.tkinfo           --------------------------
	.section	.note.nv.tkinfo,"",@"SHT_NOTE"
	.sectionflags	@"SHF_NOTE_NV_TKINFO"
	.tkinfo
        /*0018*/ 	.word	0x00000002
        /*0030*/ 	.string	""
        /*0030*/ 	.string	"ptxas"
        /*0030*/ 	.string	"Cuda compilation tools, release 13.0, V13.0.88"
        /*0030*/ 	.string	"Build cuda_13.0.r13.0/compiler.36424714_0"
        /*0030*/ 	.string	"-arch sm_100 -m 64 "



//--------------------- .note.nv.cuinfo           --------------------------
	.section	.note.nv.cuinfo,"",@"SHT_NOTE"
	.sectionflags	@"SHF_NOTE_NV_CUINFO"
        /*0018*/ 	.short	0x0002
        /*001a*/ 	.short	0x0064
        /*001c*/ 	.short	0x0082
	.zero		2


//--------------------- .nv.info                  --------------------------
	.section	.nv.info,"",@"SHT_CUDA_INFO"
	.align	4


	//----- nvinfo : EIATTR_REGCOUNT
	.align		4
        /*0000*/ 	.byte	0x04, 0x2f
        /*0002*/ 	.short	(.L_1 - .L_0)
	.align		4
.L_0:
        /*0004*/ 	.word	index@(_Z13heapifyKernelPiii)
        /*0008*/ 	.word	0x00000012


	//----- nvinfo : EIATTR_FRAME_SIZE
	.align		4
.L_1:
        /*000c*/ 	.byte	0x04, 0x11
        /*000e*/ 	.short	(.L_3 - .L_2)
	.align		4
.L_2:
        /*0010*/ 	.word	index@(_Z13heapifyKernelPiii)
        /*0014*/ 	.word	0x00000000


	//----- nvinfo : EIATTR_REGCOUNT
	.align		4
.L_3:
        /*0018*/ 	.byte	0x04, 0x2f
        /*001a*/ 	.short	(.L_5 - .L_4)
	.align		4
.L_4:
        /*001c*/ 	.word	index@(_Z10swapKernelPii)
        /*0020*/ 	.word	0x0000000c


	//----- nvinfo : EIATTR_FRAME_SIZE
	.align		4
.L_5:
        /*0024*/ 	.byte	0x04, 0x11
        /*0026*/ 	.short	(.L_7 - .L_6)
	.align		4
.L_6:
        /*0028*/ 	.word	index@(_Z10swapKernelPii)
        /*002c*/ 	.word	0x00000000


	//----- nvinfo : EIATTR_REGCOUNT
	.align		4
.L_7:
        /*0030*/ 	.byte	0x04, 0x2f
        /*0032*/ 	.short	(.L_9 - .L_8)
	.align		4
.L_8:
        /*0034*/ 	.word	index@(_Z7fixRootPii)
        /*0038*/ 	.word	0x00000014


	//----- nvinfo : EIATTR_FRAME_SIZE
	.align		4
.L_9:
        /*003c*/ 	.byte	0x04, 0x11
        /*003e*/ 	.short	(.L_11 - .L_10)
	.align		4
.L_10:
        /*0040*/ 	.word	index@(_Z7fixRootPii)
        /*0044*/ 	.word	0x00000000


	//----- nvinfo : EIATTR_MIN_STACK_SIZE
	.align		4
.L_11:
        /*0048*/ 	.byte	0x04, 0x12
        /*004a*/ 	.short	(.L_13 - .L_12)
	.align		4
.L_12:
        /*004c*/ 	.word	index@(_Z7fixRootPii)
        /*0050*/ 	.word	0x00000000


	//----- nvinfo : EIATTR_MIN_STACK_SIZE
	.align		4
.L_13:
        /*0054*/ 	.byte	0x04, 0x12
        /*0056*/ 	.short	(.L_15 - .L_14)
	.align		4
.L_14:
        /*0058*/ 	.word	index@(_Z10swapKernelPii)
        /*005c*/ 	.word	0x00000000


	//----- nvinfo : EIATTR_MIN_STACK_SIZE
	.align		4
.L_15:
        /*0060*/ 	.byte	0x04, 0x12
        /*0062*/ 	.short	(.L_17 - .L_16)
	.align		4
.L_16:
        /*0064*/ 	.word	index@(_Z13heapifyKernelPiii)
        /*0068*/ 	.word	0x00000000
.L_17:


//--------------------- .nv.compat                --------------------------
	.section	.nv.compat,"",@"SHT_CUDA_COMPAT_INFO"
	.align	4
        /*0000*/ 	.byte	0x02, 0x09, 0x00, 0x00, 0x02, 0x02, 0x01, 0x00, 0x02, 0x05, 0x05, 0x00, 0x03, 0x07, 0x01, 0x01
        /*0010*/ 	.byte	0x02, 0x03, 0x00, 0x00, 0x02, 0x06, 0x01, 0x00, 0x04, 0x0b, 0x08, 0x00, 0x09, 0x00, 0x00, 0x00
        /*0020*/ 	.byte	0x00, 0x00, 0x00, 0x00


//--------------------- .nv.info._Z7fixRootPii    --------------------------
	.section	.nv.info._Z7fixRootPii,"",@"SHT_CUDA_INFO"
	.sectionflags	@""
	.align	4


	//----- nvinfo : EIATTR_CUDA_API_VERSION
	.align		4
        /*0000*/ 	.byte	0x04, 0x37
        /*0002*/ 	.short	(.L_19 - .L_18)
.L_18:
        /*0004*/ 	.word	0x00000082


	//----- nvinfo : EIATTR_KPARAM_INFO
	.align		4
.L_19:
        /*0008*/ 	.byte	0x04, 0x17
        /*000a*/ 	.short	(.L_21 - .L_20)
.L_20:
        /*000c*/ 	.word	0x00000000
        /*0010*/ 	.short	0x0001
        /*0012*/ 	.short	0x0008
        /*0014*/ 	.byte	0x00, 0xf0, 0x11, 0x00


	//----- nvinfo : EIATTR_KPARAM_INFO
	.align		4
.L_21:
        /*0018*/ 	.byte	0x04, 0x17
        /*001a*/ 	.short	(.L_23 - .L_22)
.L_22:
        /*001c*/ 	.word	0x00000000
        /*0020*/ 	.short	0x0000
        /*0022*/ 	.short	0x0000
        /*0024*/ 	.byte	0x00, 0xf5, 0x21, 0x00


	//----- nvinfo : EIATTR_SPARSE_MMA_MASK
	.align		4
.L_23:
        /*0028*/ 	.byte	0x03, 0x50
        /*002a*/ 	.short	0x0000


	//----- nvinfo : EIATTR_MAXREG_COUNT
	.align		4
        /*002c*/ 	.byte	0x03, 0x1b
        /*002e*/ 	.short	0x00ff


	//----- nvinfo : EIATTR_MERCURY_ISA_VERSION
	.align		4
        /*0030*/ 	.byte	0x03, 0x5f
        /*0032*/ 	.short	0x0101


	//----- nvinfo : EIATTR_VRC_CTA_INIT_COUNT
	.align		4
        /*0034*/ 	.byte	0x02, 0x4a
	.zero		1
	.zero		1


	//----- nvinfo : EIATTR_EXIT_INSTR_OFFSETS
	.align		4
        /*0038*/ 	.byte	0x04, 0x1c
        /*003a*/ 	.short	(.L_25 - .L_24)


	//   ....[0]....
.L_24:
        /*003c*/ 	.word	0x00000030


	//   ....[1]....
        /*0040*/ 	.word	0x00000170


	//   ....[2]....
        /*0044*/ 	.word	0x000001f0


	//----- nvinfo : EIATTR_CBANK_PARAM_SIZE
	.align		4
.L_25:
        /*0048*/ 	.byte	0x03, 0x19
        /*004a*/ 	.short	0x000c


	//----- nvinfo : EIATTR_PARAM_CBANK
	.align		4
        /*004c*/ 	.byte	0x04, 0x0a
        /*004e*/ 	.short	(.L_27 - .L_26)
	.align		4
.L_26:
        /*0050*/ 	.word	index@(.nv.constant0._Z7fixRootPii)
        /*0054*/ 	.short	0x0380
        /*0056*/ 	.short	0x000c


	//----- nvinfo : EIATTR_SW_WAR
	.align		4
.L_27:
        /*0058*/ 	.byte	0x04, 0x36
        /*005a*/ 	.short	(.L_29 - .L_28)
.L_28:
        /*005c*/ 	.word	0x00000008
.L_29:


//--------------------- .nv.info._Z10swapKernelPii --------------------------
	.section	.nv.info._Z10swapKernelPii,"",@"SHT_CUDA_INFO"
	.sectionflags	@""
	.align	4


	//----- nvinfo : EIATTR_CUDA_API_VERSION
	.align		4
        /*0000*/ 	.byte	0x04, 0x37
        /*0002*/ 	.short	(.L_31 - .L_30)
.L_30:
        /*0004*/ 	.word	0x00000082


	//----- nvinfo : EIATTR_KPARAM_INFO
	.align		4
.L_31:
        /*0008*/ 	.byte	0x04, 0x17
        /*000a*/ 	.short	(.L_33 - .L_32)
.L_32:
        /*000c*/ 	.word	0x00000000
        /*0010*/ 	.short	0x0001
        /*0012*/ 	.short	0x0008
        /*0014*/ 	.byte	0x00, 0xf0, 0x11, 0x00


	//----- nvinfo : EIATTR_KPARAM_INFO
	.align		4
.L_33:
        /*0018*/ 	.byte	0x04, 0x17
        /*001a*/ 	.short	(.L_35 - .L_34)
.L_34:
        /*001c*/ 	.word	0x00000000
        /*0020*/ 	.short	0x0000
        /*0022*/ 	.short	0x0000
        /*0024*/ 	.byte	0x00, 0xf5, 0x21, 0x00


	//----- nvinfo : EIATTR_SPARSE_MMA_MASK
	.align		4
.L_35:
        /*0028*/ 	.byte	0x03, 0x50
        /*002a*/ 	.short	0x0000


	//----- nvinfo : EIATTR_MAXREG_COUNT
	.align		4
        /*002c*/ 	.byte	0x03, 0x1b
        /*002e*/ 	.short	0x00ff


	//----- nvinfo : EIATTR_MERCURY_ISA_VERSION
	.align		4
        /*0030*/ 	.byte	0x03, 0x5f
        /*0032*/ 	.short	0x0101


	//----- nvinfo : EIATTR_VRC_CTA_INIT_COUNT
	.align		4
        /*0034*/ 	.byte	0x02, 0x4a
	.zero		1
	.zero		1


	//----- nvinfo : EIATTR_EXIT_INSTR_OFFSETS
	.align		4
        /*0038*/ 	.byte	0x04, 0x1c
        /*003a*/ 	.short	(.L_37 - .L_36)


	//   ....[0]....
.L_36:
        /*003c*/ 	.word	0x000000a0


	//----- nvinfo : EIATTR_CBANK_PARAM_SIZE
	.align		4
.L_37:
        /*0040*/ 	.byte	0x03, 0x19
        /*0042*/ 	.short	0x000c


	//----- nvinfo : EIATTR_PARAM_CBANK
	.align		4
        /*0044*/ 	.byte	0x04, 0x0a
        /*0046*/ 	.short	(.L_39 - .L_38)
	.align		4
.L_38:
        /*0048*/ 	.word	index@(.nv.constant0._Z10swapKernelPii)
        /*004c*/ 	.short	0x0380
        /*004e*/ 	.short	0x000c


	//----- nvinfo : EIATTR_SW_WAR
	.align		4
.L_39:
        /*0050*/ 	.byte	0x04, 0x36
        /*0052*/ 	.short	(.L_41 - .L_40)
.L_40:
        /*0054*/ 	.word	0x00000008
.L_41:


//--------------------- .nv.info._Z13heapifyKernelPiii --------------------------
	.section	.nv.info._Z13heapifyKernelPiii,"",@"SHT_CUDA_INFO"
	.sectionflags	@""
	.align	4


	//----- nvinfo : EIATTR_CUDA_API_VERSION
	.align		4
        /*0000*/ 	.byte	0x04, 0x37
        /*0002*/ 	.short	(.L_43 - .L_42)
.L_42:
        /*0004*/ 	.word	0x00000082


	//----- nvinfo : EIATTR_KPARAM_INFO
	.align		4
.L_43:
        /*0008*/ 	.byte	0x04, 0x17
        /*000a*/ 	.short	(.L_45 - .L_44)
.L_44:
        /*000c*/ 	.word	0x00000000
        /*0010*/ 	.short	0x0002
        /*0012*/ 	.short	0x000c
        /*0014*/ 	.byte	0x00, 0xf0, 0x11, 0x00


	//----- nvinfo : EIATTR_KPARAM_INFO
	.align		4
.L_45:
        /*0018*/ 	.byte	0x04, 0x17
        /*001a*/ 	.short	(.L_47 - .L_46)
.L_46:
        /*001c*/ 	.word	0x00000000
        /*0020*/ 	.short	0x0001
        /*0022*/ 	.short	0x0008
        /*0024*/ 	.byte	0x00, 0xf0, 0x11, 0x00


	//----- nvinfo : EIATTR_KPARAM_INFO
	.align		4
.L_47:
        /*0028*/ 	.byte	0x04, 0x17
        /*002a*/ 	.short	(.L_49 - .L_48)
.L_48:
        /*002c*/ 	.word	0x00000000
        /*0030*/ 	.short	0x0000
        /*0032*/ 	.short	0x0000
        /*0034*/ 	.byte	0x00, 0xf5, 0x21, 0x00


	//----- nvinfo : EIATTR_SPARSE_MMA_MASK
	.align		4
.L_49:
        /*0038*/ 	.byte	0x03, 0x50
        /*003a*/ 	.short	0x0000


	//----- nvinfo : EIATTR_MAXREG_COUNT
	.align		4
        /*003c*/ 	.byte	0x03, 0x1b
        /*003e*/ 	.short	0x00ff


	//----- nvinfo : EIATTR_MERCURY_ISA_VERSION
	.align		4
        /*0040*/ 	.byte	0x03, 0x5f
        /*0042*/ 	.short	0x0101


	//----- nvinfo : EIATTR_VRC_CTA_INIT_COUNT
	.align		4
        /*0044*/ 	.byte	0x02, 0x4a
	.zero		1
	.zero		1


	//----- nvinfo : EIATTR_EXIT_INSTR_OFFSETS
	.align		4
        /*0048*/ 	.byte	0x04, 0x1c
        /*004a*/ 	.short	(.L_51 - .L_50)


	//   ....[0]....
.L_50:
        /*004c*/ 	.word	0x000000a0


	//   ....[1]....
        /*0050*/ 	.word	0x000000e0


	//   ....[2]....
        /*0054*/ 	.word	0x00000200


	//   ....[3]....
        /*0058*/ 	.word	0x00000280


	//----- nvinfo : EIATTR_CRS_STACK_SIZE
	.align		4
.L_51:
        /*005c*/ 	.byte	0x04, 0x1e
        /*005e*/ 	.short	(.L_53 - .L_52)
.L_52:
        /*0060*/ 	.word	0x00000000


	//----- nvinfo : EIATTR_CBANK_PARAM_SIZE
	.align		4
.L_53:
        /*0064*/ 	.byte	0x03, 0x19
        /*0066*/ 	.short	0x0010


	//----- nvinfo : EIATTR_PARAM_CBANK
	.align		4
        /*0068*/ 	.byte	0x04, 0x0a
        /*006a*/ 	.short	(.L_55 - .L_54)
	.align		4
.L_54:
        /*006c*/ 	.word	index@(.nv.constant0._Z13heapifyKernelPiii)
        /*0070*/ 	.short	0x0380
        /*0072*/ 	.short	0x0010


	//----- nvinfo : EIATTR_SW_WAR
	.align		4
.L_55:
        /*0074*/ 	.byte	0x04, 0x36
        /*0076*/ 	.short	(.L_57 - .L_56)
.L_56:
        /*0078*/ 	.word	0x00000008
.L_57:


//--------------------- .nv.callgraph             --------------------------
	.section	.nv.callgraph,"",@"SHT_CUDA_CALLGRAPH"
	.align	4
	.sectionentsize	8
	.align		4
        /*0000*/ 	.word	0x00000000
	.align		4
        /*0004*/ 	.word	0xffffffff
	.align		4
        /*0008*/ 	.word	0x00000000
	.align		4
        /*000c*/ 	.word	0xfffffffe
	.align		4
        /*0010*/ 	.word	0x00000000
	.align		4
        /*0014*/ 	.word	0xfffffffd
	.align		4
        /*0018*/ 	.word	0x00000000
	.align		4
        /*001c*/ 	.word	0xfffffffc


//--------------------- .text._Z7fixRootPii       --------------------------
	.section	.text._Z7fixRootPii,"ax",@progbits
	.align	128
        .global         _Z7fixRootPii
        .type           _Z7fixRootPii,@function
        .size           _Z7fixRootPii,(.L_x_5 - _Z7fixRootPii)
        .other          _Z7fixRootPii,@"STO_CUDA_ENTRY STV_DEFAULT"
_Z7fixRootPii:
.text._Z7fixRootPii:
[----:B------:R-:W-:Y:S08]  /*0000*/  LDC R1, c[0x0][0x37c] ;  /* 0x0000df00ff017b82 */ /* 0x000ff00000000800 */
[----:B------:R-:W0:Y:S02]  /*0010*/  LDC R0, c[0x0][0x388] ;  /* 0x0000e200ff007b82 */ /* 0x000e240000000800 */
[----:B0-----:R-:W-:-:S13]  /*0020*/  ISETP.GE.AND P0, PT, R0, 0x2, PT ;  /* 0x000000020000780c */ /* 0x001fda0003f06270 */
[----:B------:R-:W-:Y:S05]  /*0030*/  @!P0 EXIT ;  /* 0x000000000000894d */ /* 0x000fea0003800000 */
[----:B------:R-:W0:Y:S01]  /*0040*/  LDC R12, c[0x0][0x388] ;  /* 0x0000e200ff0c7b82 */ /* 0x000e220000000800 */
[----:B------:R-:W-:Y:S02]  /*0050*/  HFMA2 R13, -RZ, RZ, 0, 5.9604644775390625e-08 ;  /* 0x00000001ff0d7431 */ /* 0x000fe400000001ff */
[----:B------:R-:W-:Y:S01]  /*0060*/  IMAD.MOV.U32 R5, RZ, RZ, RZ ;  /* 0x000000ffff057224 */ /* 0x000fe200078e00ff */
[----:B------:R-:W1:Y:S01]  /*0070*/  LDCU.64 UR4, c[0x0][0x358] ;  /* 0x00006b00ff0477ac */ /* 0x000e620008000a00 */
[----:B------:R-:W-:-:S03]  /*0080*/  IMAD.MOV.U32 R15, RZ, RZ, RZ ;  /* 0x000000ffff0f7224 */ /* 0x000fc600078e00ff */
[----:B------:R-:W2:Y:S04]  /*0090*/  LDC.64 R2, c[0x0][0x380] ;  /* 0x0000e000ff027b82 */ /* 0x000ea80000000a00 */
.L_x_0:
[----:B------:R-:W-:-:S04]  /*00a0*/  IADD3 R0, PT, PT, R5, 0x2, RZ ;  /* 0x0000000205007810 */ /* 0x000fc80007ffe0ff */
[----:B0-----:R-:W-:-:S13]  /*00b0*/  ISETP.GE.AND P1, PT, R0, R12, PT ;  /* 0x0000000c0000720c */ /* 0x001fda0003f26270 */
[----:B--2---:R-:W-:-:S04]  /*00c0*/  @!P1 IMAD.WIDE R4, R5, 0x4, R2 ;  /* 0x0000000405049825 */ /* 0x004fc800078e0202 */
[--C-:B------:R-:W-:Y:S02]  /*00d0*/  @!P1 IMAD.WIDE R6, R13, 0x4, R2.reuse ;  /* 0x000000040d069825 */ /* 0x100fe400078e0202 */
[----:B-1----:R-:W2:Y:S04]  /*00e0*/  @!P1 LDG.E R4, desc[UR4][R4.64+0x8] ;  /* 0x0000080404049981 */ /* 0x002ea8000c1e1900 */
[----:B------:R-:W2:Y:S01]  /*00f0*/  @!P1 LDG.E R7, desc[UR4][R6.64] ;  /* 0x0000000406079981 */ /* 0x000ea2000c1e1900 */
[----:B------:R-:W-:-:S05]  /*0100*/  IMAD.WIDE R8, R15, 0x4, R2 ;  /* 0x000000040f087825 */ /* 0x000fca00078e0202 */
[----:B------:R-:W3:Y:S01]  /*0110*/  LDG.E R17, desc[UR4][R8.64] ;  /* 0x0000000408117981 */ /* 0x000ee2000c1e1900 */
[----:B--2---:R-:W-:-:S04]  /*0120*/  @!P1 ISETP.GT.AND P0, PT, R4, R7, PT ;  /* 0x000000070400920c */ /* 0x004fc80003f04270 */
[----:B------:R-:W-:-:S05]  /*0130*/  @!P1 SEL R13, R0, R13, P0 ;  /* 0x0000000d000d9207 */ /* 0x000fca0000000000 */
[----:B------:R-:W-:-:S05]  /*0140*/  IMAD.WIDE R10, R13, 0x4, R2 ;  /* 0x000000040d0a7825 */ /* 0x000fca00078e0202 */
[----:B------:R-:W3:Y:S02]  /*0150*/  LDG.E R0, desc[UR4][R10.64] ;  /* 0x000000040a007981 */ /* 0x000ee4000c1e1900 */
[----:B---3--:R-:W-:-:S13]  /*0160*/  ISETP.GE.AND P0, PT, R17, R0, PT ;  /* 0x000000001100720c */ /* 0x008fda0003f06270 */
[----:B------:R-:W-:Y:S05]  /*0170*/  @P0 EXIT ;  /* 0x000000000000094d */ /* 0x000fea0003800000 */
[----:B------:R-:W-:Y:S01]  /*0180*/  IMAD.SHL.U32 R5, R13, 0x2, RZ ;  /* 0x000000020d057824 */ /* 0x000fe200078e00ff */
[----:B------:R-:W-:Y:S01]  /*0190*/  MOV R15, R13 ;  /* 0x0000000d000f7202 */ /* 0x000fe20000000f00 */
[----:B------:R3:W-:Y:S02]  /*01a0*/  STG.E desc[UR4][R8.64], R0 ;  /* 0x0000000008007986 */ /* 0x0007e4000c101904 */
[----:B------:R-:W-:Y:S02]  /*01b0*/  VIADD R13, R5, 0x1 ;  /* 0x00000001050d7836 */ /* 0x000fe40000000000 */
[----:B------:R3:W-:Y:S03]  /*01c0*/  STG.E desc[UR4][R10.64], R17 ;  /* 0x000000110a007986 */ /* 0x0007e6000c101904 */
[----:B------:R-:W-:-:S13]  /*01d0*/  ISETP.GE.AND P0, PT, R13, R12, PT ;  /* 0x0000000c0d00720c */ /* 0x000fda0003f06270 */
[----:B---3--:R-:W-:Y:S05]  /*01e0*/  @!P0 BRA `(.L_x_0) ;  /* 0xfffffffc00ac8947 */ /* 0x008fea000383ffff */
[----:B------:R-:W-:Y:S05]  /*01f0*/  EXIT ;  /* 0x000000000000794d */ /* 0x000fea0003800000 */
.L_x_1:
[----:B------:R-:W-:-:S00]  /*0200*/  BRA `(.L_x_1) ;  /* 0xfffffffc00fc7947 */ /* 0x000fc0000383ffff */
[----:B------:R-:W-:-:S00]  /*0210*/  NOP ;  /* 0x0000000000007918 */ /* 0x000fc00000000000 */
        /* <DEDUP_REMOVED lines=14> */
.L_x_5:


//--------------------- .text._Z10swapKernelPii   --------------------------
	.section	.text._Z10swapKernelPii,"ax",@progbits
	.align	128
        .global         _Z10swapKernelPii
        .type           _Z10swapKernelPii,@function
        .size           _Z10swapKernelPii,(.L_x_6 - _Z10swapKernelPii)
        .other          _Z10swapKernelPii,@"STO_CUDA_ENTRY STV_DEFAULT"
_Z10swapKernelPii:
.text._Z10swapKernelPii:
[----:B------:R-:W-:Y:S08]  /*0000*/  LDC R1, c[0x0][0x37c] ;  /* 0x0000df00ff017b82 */ /* 0x000ff00000000800 */
[----:B------:R-:W0:Y:S01]  /*0010*/  LDC R7, c[0x0][0x388] ;  /* 0x0000e200ff077b82 */ /* 0x000e220000000800 */
[----:B------:R-:W1:Y:S07]  /*0020*/  LDCU.64 UR4, c[0x0][0x358] ;  /* 0x00006b00ff0477ac */ /* 0x000e6e0008000a00 */
[----:B------:R-:W0:Y:S08]  /*0030*/  LDC.64 R4, c[0x0][0x380] ;  /* 0x0000e000ff047b82 */ /* 0x000e300000000a00 */
[----:B------:R-:W2:Y:S01]  /*0040*/  LDC.64 R2, c[0x0][0x380] ;  /* 0x0000e000ff027b82 */ /* 0x000ea20000000a00 */
[----:B0-----:R-:W-:-:S05]  /*0050*/  IMAD.WIDE R4, R7, 0x4, R4 ;  /* 0x0000000407047825 */ /* 0x001fca00078e0204 */
[----:B-1----:R-:W3:Y:S04]  /*0060*/  LDG.E R9, desc[UR4][R4.64] ;  /* 0x0000000404097981 */ /* 0x002ee8000c1e1900 */
[----:B--2---:R-:W2:Y:S04]  /*0070*/  LDG.E R7, desc[UR4][R2.64] ;  /* 0x0000000402077981 */ /* 0x004ea8000c1e1900 */
[----:B---3--:R-:W-:Y:S04]  /*0080*/  STG.E desc[UR4][R2.64], R9 ;  /* 0x0000000902007986 */ /* 0x008fe8000c101904 */
[----:B--2---:R-:W-:Y:S01]  /*0090*/  STG.E desc[UR4][R4.64], R7 ;  /* 0x0000000704007986 */ /* 0x004fe2000c101904 */
[----:B------:R-:W-:Y:S05]  /*00a0*/  EXIT ;  /* 0x000000000000794d */ /* 0x000fea0003800000 */
.L_x_2:
        /* <DEDUP_REMOVED lines=13> */
.L_x_6:


//--------------------- .text._Z13heapifyKernelPiii --------------------------
	.section	.text._Z13heapifyKernelPiii,"ax",@progbits
	.align	128
        .global         _Z13heapifyKernelPiii
        .type           _Z13heapifyKernelPiii,@function
        .size           _Z13heapifyKernelPiii,(.L_x_7 - _Z13heapifyKernelPiii)
        .other          _Z13heapifyKernelPiii,@"STO_CUDA_ENTRY STV_DEFAULT"
_Z13heapifyKernelPiii:
.text._Z13heapifyKernelPiii:
[----:B------:R-:W-:Y:S01]  /*0000*/  LDC R1, c[0x0][0x37c] ;  /* 0x0000df00ff017b82 */ /* 0x000fe20000000800 */
[----:B------:R-:W0:Y:S07]  /*0010*/  S2R R3, SR_TID.X ;  /* 0x0000000000037919 */ /* 0x000e2e0000002100 */
[----:B------:R-:W0:Y:S01]  /*0020*/  S2UR UR5, SR_CTAID.X ;  /* 0x00000000000579c3 */ /* 0x000e220000002500 */
[----:B------:R-:W1:Y:S07]  /*0030*/  LDCU.64 UR6, c[0x0][0x388] ;  /* 0x00007100ff0677ac */ /* 0x000e6e0008000a00 */
[----:B------:R-:W0:Y:S01]  /*0040*/  LDC R0, c[0x0][0x360] ;  /* 0x0000d800ff007b82 */ /* 0x000e220000000800 */
[----:B-1----:R-:W-:-:S04]  /*0050*/  ULEA.HI UR4, UR6, UR6, URZ, 0x1 ;  /* 0x0000000606047291 */ /* 0x002fc8000f8f08ff */
[----:B------:R-:W-:Y:S01]  /*0060*/  USHF.R.S32.HI UR4, URZ, 0x1, UR4 ;  /* 0x00000001ff047899 */ /* 0x000fe20008011404 */
[----:B0-----:R-:W-:-:S04]  /*0070*/  IMAD R0, R0, UR5, R3 ;  /* 0x0000000500007c24 */ /* 0x001fc8000f8e0203 */
[----:B------:R-:W-:-:S05]  /*0080*/  VIADD R0, R0, UR7 ;  /* 0x0000000700007c36 */ /* 0x000fca0008000000 */
[----:B------:R-:W-:-:S13]  /*0090*/  ISETP.GE.AND P0, PT, R0, UR4, PT ;  /* 0x0000000400007c0c */ /* 0x000fda000bf06270 */
[----:B------:R-:W-:Y:S05]  /*00a0*/  @P0 EXIT ;  /* 0x000000000000094d */ /* 0x000fea0003800000 */
[----:B------:R-:W-:-:S05]  /*00b0*/  IMAD.SHL.U32 R4, R0, 0x2, RZ ;  /* 0x0000000200047824 */ /* 0x000fca00078e00ff */
[----:B------:R-:W-:-:S04]  /*00c0*/  IADD3 R5, PT, PT, R4, 0x1, RZ ;  /* 0x0000000104057810 */ /* 0x000fc80007ffe0ff */
[----:B------:R-:W-:-:S13]  /*00d0*/  ISETP.GE.AND P0, PT, R5, UR6, PT ;  /* 0x0000000605007c0c */ /* 0x000fda000bf06270 */
[----:B------:R-:W-:Y:S05]  /*00e0*/  @P0 EXIT ;  /* 0x000000000000094d */ /* 0x000fea0003800000 */
[----:B------:R-:W0:Y:S01]  /*00f0*/  LDC R14, c[0x0][0x388] ;  /* 0x0000e200ff0e7b82 */ /* 0x000e220000000800 */
[----:B------:R-:W-:Y:S01]  /*0100*/  IMAD.MOV.U32 R13, RZ, RZ, R5 ;  /* 0x000000ffff0d7224 */ /* 0x000fe200078e0005 */
[----:B------:R-:W1:Y:S06]  /*0110*/  LDCU.64 UR4, c[0x0][0x358] ;  /* 0x00006b00ff0477ac */ /* 0x000e6c0008000a00 */
[----:B------:R-:W2:Y:S02]  /*0120*/  LDC.64 R2, c[0x0][0x380] ;  /* 0x0000e000ff027b82 */ /* 0x000ea40000000a00 */
.L_x_3:
[----:B------:R-:W-:-:S04]  /*0130*/  IADD3 R8, PT, PT, R4, 0x2, RZ ;  /* 0x0000000204087810 */ /* 0x000fc80007ffe0ff */
[----:B0-----:R-:W-:-:S13]  /*0140*/  ISETP.GE.AND P1, PT, R8, R14, PT ;  /* 0x0000000e0800720c */ /* 0x001fda0003f26270 */
[----:B--2---:R-:W-:-:S04]  /*0150*/  @!P1 IMAD.WIDE R4, R4, 0x4, R2 ;  /* 0x0000000404049825 */ /* 0x004fc800078e0202 */
[----:B------:R-:W-:Y:S02]  /*0160*/  @!P1 IMAD.WIDE R6, R13, 0x4, R2 ;  /* 0x000000040d069825 */ /* 0x000fe400078e0202 */
[----:B-1----:R-:W2:Y:S04]  /*0170*/  @!P1 LDG.E R4, desc[UR4][R4.64+0x8] ;  /* 0x0000080404049981 */ /* 0x002ea8000c1e1900 */
[----:B------:R-:W2:Y:S02]  /*0180*/  @!P1 LDG.E R7, desc[UR4][R6.64] ;  /* 0x0000000406079981 */ /* 0x000ea4000c1e1900 */
[----:B--2---:R-:W-:-:S04]  /*0190*/  @!P1 ISETP.GT.AND P0, PT, R4, R7, PT ;  /* 0x000000070400920c */ /* 0x004fc80003f04270 */
[----:B------:R-:W-:Y:S01]  /*01a0*/  @!P1 SEL R13, R8, R13, P0 ;  /* 0x0000000d080d9207 */ /* 0x000fe20000000000 */
[----:B------:R-:W-:-:S04]  /*01b0*/  IMAD.WIDE R8, R0, 0x4, R2 ;  /* 0x0000000400087825 */ /* 0x000fc800078e0202 */
[----:B------:R-:W-:Y:S01]  /*01c0*/  IMAD.WIDE R10, R13, 0x4, R2 ;  /* 0x000000040d0a7825 */ /* 0x000fe200078e0202 */
[----:B------:R-:W2:Y:S04]  /*01d0*/  LDG.E R15, desc[UR4][R8.64] ;  /* 0x00000004080f7981 */ /* 0x000ea8000c1e1900 */
[----:B------:R-:W2:Y:S02]  /*01e0*/  LDG.E R12, desc[UR4][R10.64] ;  /* 0x000000040a0c7981 */ /* 0x000ea4000c1e1900 */
[----:B--2---:R-:W-:-:S13]  /*01f0*/  ISETP.GE.AND P0, PT, R15, R12, PT ;  /* 0x0000000c0f00720c */ /* 0x004fda0003f06270 */
[----:B------:R-:W-:Y:S05]  /*0200*/  @P0 EXIT ;  /* 0x000000000000094d */ /* 0x000fea0003800000 */
[----:B------:R-:W-:Y:S01]  /*0210*/  IMAD.SHL.U32 R4, R13, 0x2, RZ ;  /* 0x000000020d047824 */ /* 0x000fe200078e00ff */
[----:B------:R3:W-:Y:S01]  /*0220*/  STG.E desc[UR4][R8.64], R12 ;  /* 0x0000000c08007986 */ /* 0x0007e2000c101904 */
[----:B------:R-:W-:Y:S02]  /*0230*/  MOV R0, R13 ;  /* 0x0000000d00007202 */ /* 0x000fe40000000f00 */
[----:B------:R-:W-:Y:S01]  /*0240*/  VIADD R13, R4, 0x1 ;  /* 0x00000001040d7836 */ /* 0x000fe20000000000 */
[----:B------:R3:W-:Y:S04]  /*0250*/  STG.E desc[UR4][R10.64], R15 ;  /* 0x0000000f0a007986 */ /* 0x0007e8000c101904 */
[----:B------:R-:W-:-:S13]  /*0260*/  ISETP.GE.AND P0, PT, R13, R14, PT ;  /* 0x0000000e0d00720c */ /* 0x000fda0003f06270 */
[----:B---3--:R-:W-:Y:S05]  /*0270*/  @!P0 BRA `(.L_x_3) ;  /* 0xfffffffc00ac8947 */ /* 0x008fea000383ffff */
[----:B------:R-:W-:Y:S05]  /*0280*/  EXIT ;  /* 0x000000000000794d */ /* 0x000fea0003800000 */
.L_x_4:
        /* <DEDUP_REMOVED lines=15> */
.L_x_7:


//--------------------- .nv.shared.reserved.0     --------------------------
	.section	.nv.shared.reserved.0,"aw",@nobits
	.weak		__nv_reservedSMEM_offset_0_alias
	.size		__nv_reservedSMEM_offset_0_alias, 0, 64
	.other		__nv_reservedSMEM_offset_0_alias,@"STO_CUDA_RESERVED_SHARED STV_DEFAULT"
__nv_reservedSMEM_offset_0_alias:
	.zero		0
	.zero		64


//--------------------- .nv.constant0._Z7fixRootPii --------------------------
	.section	.nv.constant0._Z7fixRootPii,"a",@progbits
	.sectionflags	@""
	.align	4
.nv.constant0._Z7fixRootPii:
	.zero		908


//--------------------- .nv.constant0._Z10swapKernelPii --------------------------
	.section	.nv.constant0._Z10swapKernelPii,"a",@progbits
	.sectionflags	@""
	.align	4
.nv.constant0._Z10swapKernelPii:
	.zero		908


//--------------------- .nv.constant0._Z13heapifyKernelPiii --------------------------
	.section	.nv.constant0._Z13heapifyKernelPiii,"a",@progbits
	.sectionflags	@""
	.align	4
.nv.constant0._Z13heapifyKernelPiii:
	.zero		912


//--------------------- SYMBOLS --------------------------

	.type		.nv.reservedSmem.offset0,@object
	.size		.nv.reservedSmem.offset0,0x4
